//
// Generated by NVIDIA NVVM Compiler
//
// Compiler Build ID: CL-36424714
// Cuda compilation tools, release 13.0, V13.0.88
// Based on NVVM 20.0.0
//

.version 9.0
.target sm_100
.address_size 64

	// .globl	_Z5countPcPii

.visible .entry _Z5countPcPii(
	.param .u64 .ptr .align 1 _Z5countPcPii_param_0,
	.param .u64 .ptr .align 1 _Z5countPcPii_param_1,
	.param .u32 _Z5countPcPii_param_2
)
{


	bar.sync 	0;
	ret;

}


// ===== COMPILED SASS (sm_100) =====

	.target	sm_100

	.elftype	@"ET_EXEC"


//--------------------- .note.nv.tkinfo           --------------------------
	.section	.note.nv.tkinfo,"",@"SHT_NOTE"
	.sectionflags	@"SHF_NOTE_NV_TKINFO"
	.tkinfo
        /*0018*/ 	.word	0x00000002
        /*0030*/ 	.string	""
        /*0030*/ 	.string	"ptxas"
        /*0030*/ 	.string	"Cuda compilation tools, release 13.0, V13.0.88"
        /*0030*/ 	.string	"Build cuda_13.0.r13.0/compiler.36424714_0"
        /*0030*/ 	.string	"-arch sm_100 -m 64 "



//--------------------- .note.nv.cuinfo           --------------------------
	.section	.note.nv.cuinfo,"",@"SHT_NOTE"
	.sectionflags	@"SHF_NOTE_NV_CUINFO"
        /*0018*/ 	.short	0x0002
        /*001a*/ 	.short	0x0064
        /*001c*/ 	.short	0x0082
	.zero		2


//--------------------- .nv.info                  --------------------------
	.section	.nv.info,"",@"SHT_CUDA_INFO"
	.align	4


	//----- nvinfo : EIATTR_REGCOUNT
	.align		4
        /*0000*/ 	.byte	0x04, 0x2f
        /*0002*/ 	.short	(.L_1 - .L_0)
	.align		4
.L_0:
        /*0004*/ 	.word	index@(_Z5countPcPii)
        /*0008*/ 	.word	0x00000004


	//----- nvinfo : EIATTR_FRAME_SIZE
	.align		4
.L_1:
        /*000c*/ 	.byte	0x04, 0x11
        /*000e*/ 	.short	(.L_3 - .L_2)
	.align		4
.L_2:
        /*0010*/ 	.word	index@(_Z5countPcPii)
        /*0014*/ 	.word	0x00000000


	//----- nvinfo : EIATTR_MIN_STACK_SIZE
	.align		4
.L_3:
        /*0018*/ 	.byte	0x04, 0x12
        /*001a*/ 	.short	(.L_5 - .L_4)
	.align		4
.L_4:
        /*001c*/ 	.word	index@(_Z5countPcPii)
        /*0020*/ 	.word	0x00000000
.L_5:


//--------------------- .nv.compat                --------------------------
	.section	.nv.compat,"",@"SHT_CUDA_COMPAT_INFO"
	.align	4
        /*0000*/ 	.byte	0x02, 0x09, 0x00, 0x00, 0x02, 0x02, 0x01, 0x00, 0x02, 0x05, 0x05, 0x00, 0x03, 0x07, 0x01, 0x01
        /*0010*/ 	.byte	0x02, 0x03, 0x00, 0x00, 0x02, 0x06, 0x01, 0x00, 0x04, 0x0b, 0x08, 0x00, 0x09, 0x00, 0x00, 0x00
        /*0020*/ 	.byte	0x00, 0x00, 0x00, 0x00


//--------------------- .nv.info._Z5countPcPii    --------------------------
	.section	.nv.info._Z5countPcPii,"",@"SHT_CUDA_INFO"
	.sectionflags	@""
	.align	4


	//----- nvinfo : EIATTR_CUDA_API_VERSION
	.align		4
        /*0000*/ 	.byte	0x04, 0x37
        /*0002*/ 	.short	(.L_7 - .L_6)
.L_6:
        /*0004*/ 	.word	0x00000082


	//----- nvinfo : EIATTR_KPARAM_INFO
	.align		4
.L_7:
        /*0008*/ 	.byte	0x04, 0x17
        /*000a*/ 	.short	(.L_9 - .L_8)
.L_8:
        /*000c*/ 	.word	0x00000000
        /*0010*/ 	.short	0x0002
        /*0012*/ 	.short	0x0010
        /*0014*/ 	.byte	0x00, 0xf0, 0x11, 0x00


	//----- nvinfo : EIATTR_KPARAM_INFO
	.align		4
.L_9:
        /*0018*/ 	.byte	0x04, 0x17
        /*001a*/ 	.short	(.L_11 - .L_10)
.L_10:
        /*001c*/ 	.word	0x00000000
        /*0020*/ 	.short	0x0001
        /*0022*/ 	.short	0x0008
        /*0024*/ 	.byte	0x00, 0xf5, 0x21, 0x00


	//----- nvinfo : EIATTR_KPARAM_INFO
	.align		4
.L_11:
        /*0028*/ 	.byte	0x04, 0x17
        /*002a*/ 	.short	(.L_13 - .L_12)
.L_12:
        /*002c*/ 	.word	0x00000000
        /*0030*/ 	.short	0x0000
        /*0032*/ 	.short	0x0000
        /*0034*/ 	.byte	0x00, 0xf5, 0x21, 0x00


	//----- nvinfo : EIATTR_SPARSE_MMA_MASK
	.align		4
.L_13:
        /*0038*/ 	.byte	0x03, 0x50
        /*003a*/ 	.short	0x0000


	//----- nvinfo : EIATTR_MAXREG_COUNT
	.align		4
        /*003c*/ 	.byte	0x03, 0x1b
        /*003e*/ 	.short	0x00ff


	//----- nvinfo : EIATTR_NUM_BARRIERS
	.align		4
        /*0040*/ 	.byte	0x02, 0x4c
        /*0042*/ 	.byte	0x01
	.zero		1


	//----- nvinfo : EIATTR_MERCURY_ISA_VERSION
	.align		4
        /*0044*/ 	.byte	0x03, 0x5f
        /*0046*/ 	.short	0x0101


	//----- nvinfo : EIATTR_VRC_CTA_INIT_COUNT
	.align		4
        /*0048*/ 	.byte	0x02, 0x4a
	.zero		1
	.zero		1


	//----- nvinfo : EIATTR_EXIT_INSTR_OFFSETS
	.align		4
        /*004c*/ 	.byte	0x04, 0x1c
        /*004e*/ 	.short	(.L_15 - .L_14)


	//   ....[0]....
.L_14:
        /*0050*/ 	.word	0x00000020


	//----- nvinfo : EIATTR_CBANK_PARAM_SIZE
	.align		4
.L_15:
        /*0054*/ 	.byte	0x03, 0x19
        /*0056*/ 	.short	0x0014


	//----- nvinfo : EIATTR_PARAM_CBANK
	.align		4
        /*0058*/ 	.byte	0x04, 0x0a
        /*005a*/ 	.short	(.L_17 - .L_16)
	.align		4
.L_16:
        /*005c*/ 	.word	index@(.nv.constant0._Z5countPcPii)
        /*0060*/ 	.short	0x0380
        /*0062*/ 	.short	0x0014


	//----- nvinfo : EIATTR_SW_WAR
	.align		4
.L_17:
        /*0064*/ 	.byte	0x04, 0x36
        /*0066*/ 	.short	(.L_19 - .L_18)
.L_18:
        /*0068*/ 	.word	0x00000008
.L_19:


//--------------------- .nv.callgraph             --------------------------
	.section	.nv.callgraph,"",@"SHT_CUDA_CALLGRAPH"
	.align	4
	.sectionentsize	8
	.align		4
        /*0000*/ 	.word	0x00000000
	.align		4
        /*0004*/ 	.word	0xffffffff
	.align		4
        /*0008*/ 	.word	0x00000000
	.align		4
        /*000c*/ 	.word	0xfffffffe
	.align		4
        /*0010*/ 	.word	0x00000000
	.align		4
        /*0014*/ 	.word	0xfffffffd
	.align		4
        /*0018*/ 	.word	0x00000000
	.align		4
        /*001c*/ 	.word	0xfffffffc


//--------------------- .text._Z5countPcPii       --------------------------
	.section	.text._Z5countPcPii,"ax",@progbits
	.align	128
        .global         _Z5countPcPii
        .type           _Z5countPcPii,@function
        .size           _Z5countPcPii,(.L_x_1 - _Z5countPcPii)
        .other          _Z5countPcPii,@"STO_CUDA_ENTRY STV_DEFAULT"
_Z5countPcPii:
.text._Z5countPcPii:
[----:B------:R-:W-:Y:S08]  /*0000*/  LDC R1, c[0x0][0x37c] ;  /* 0x0000df00ff017b82 */ /* 0x000ff00000000800 */
[----:B------:R-:W-:Y:S06]  /*0010*/  BAR.SYNC.DEFER_BLOCKING 0x0 ;  /* 0x0000000000007b1d */ /* 0x000fec0000010000 */
[----:B------:R-:W-:Y:S05]  /*0020*/  EXIT ;  /* 0x000000000000794d */ /* 0x000fea0003800000 */
.L_x_0:
[----:B------:R-:W-:-:S00]  /*0030*/  BRA `(.L_x_0) ;  /* 0xfffffffc00fc7947 */ /* 0x000fc0000383ffff */
[----:B------:R-:W-:-:S00]  /*0040*/  NOP ;  /* 0x0000000000007918 */ /* 0x000fc00000000000 */
        /* <DEDUP_REMOVED lines=11> */
.L_x_1:


//--------------------- .nv.shared.reserved.0     --------------------------
	.section	.nv.shared.reserved.0,"aw",@nobits
	.weak		__nv_reservedSMEM_offset_0_alias
	.size		__nv_reservedSMEM_offset_0_alias, 0, 64
	.other		__nv_reservedSMEM_offset_0_alias,@"STO_CUDA_RESERVED_SHARED STV_DEFAULT"
__nv_reservedSMEM_offset_0_alias:
	.zero		0
	.zero		64


//--------------------- .nv.constant0._Z5countPcPii --------------------------
	.section	.nv.constant0._Z5countPcPii,"a",@progbits
	.sectionflags	@""
	.align	4
.nv.constant0._Z5countPcPii:
	.zero		916


//--------------------- SYMBOLS --------------------------

	.type		.nv.reservedSmem.offset0,@object
	.size		.nv.reservedSmem.offset0,0x4
